	.headerflags	@"EF_CUDA_TEXMODE_UNIFIED EF_CUDA_64BIT_ADDRESS EF_CUDA_ACCELERATORS EF_CUDA_SM90 EF_CUDA_VIRTUAL_SM(EF_CUDA_SM90)"
	.elftype	@"ET_EXEC"


//--------------------- .nv.info                  --------------------------
	.section	.nv.info,"",@"SHT_CUDA_INFO"
	.align	4


	//----- nvinfo : EIATTR_REGCOUNT
	.align		4
        /*0000*/ 	.byte	0x04, 0x2f
        /*0002*/ 	.short	(.L_1 - .L_0)
	.align		4
.L_0:
        /*0004*/ 	.word	index@(triton_poi_fused_4)
        /*0008*/ 	.word	0x0000001d


	//----- nvinfo : EIATTR_MIN_STACK_SIZE
	.align		4
.L_1:
        /*000c*/ 	.byte	0x04, 0x12
        /*000e*/ 	.short	(.L_3 - .L_2)
	.align		4
.L_2:
        /*0010*/ 	.word	index@(triton_poi_fused_4)
        /*0014*/ 	.word	0x00000000


	//----- nvinfo : EIATTR_FRAME_SIZE
	.align		4
.L_3:
        /*0018*/ 	.byte	0x04, 0x11
        /*001a*/ 	.short	(.L_5 - .L_4)
	.align		4
.L_4:
        /*001c*/ 	.word	index@(triton_poi_fused_4)
        /*0020*/ 	.word	0x00000000


	//----- nvinfo : EIATTR_MIN_STACK_SIZE
	.align		4
.L_5:
        /*0024*/ 	.byte	0x04, 0x12
        /*0026*/ 	.short	(.L_7 - .L_6)
	.align		4
.L_6:
        /*0028*/ 	.word	index@(triton_poi_fused_4)
        /*002c*/ 	.word	0x00000000
.L_7:


//--------------------- .nv.info.triton_poi_fused_4 --------------------------
	.section	.nv.info.triton_poi_fused_4,"",@"SHT_CUDA_INFO"
	.sectionflags	@""
	.align	4


	//----- nvinfo : EIATTR_CUDA_API_VERSION
	.align		4
        /*0000*/ 	.byte	0x04, 0x37
        /*0002*/ 	.short	(.L_9 - .L_8)
.L_8:
        /*0004*/ 	.word	0x0000007c


	//----- nvinfo : EIATTR_KPARAM_INFO
	.align		4
.L_9:
        /*0008*/ 	.byte	0x04, 0x17
        /*000a*/ 	.short	(.L_11 - .L_10)
.L_10:
        /*000c*/ 	.word	0x00000000
        /*0010*/ 	.short	0x0003
        /*0012*/ 	.short	0x0014
        /*0014*/ 	.byte	0x00, 0xf0, 0x11, 0x00


	//----- nvinfo : EIATTR_KPARAM_INFO
	.align		4
.L_11:
        /*0018*/ 	.byte	0x04, 0x17
        /*001a*/ 	.short	(.L_13 - .L_12)
.L_12:
        /*001c*/ 	.word	0x00000000
        /*0020*/ 	.short	0x0002
        /*0022*/ 	.short	0x0010
        /*0024*/ 	.byte	0x00, 0xf0, 0x11, 0x00


	//----- nvinfo : EIATTR_KPARAM_INFO
	.align		4
.L_13:
        /*0028*/ 	.byte	0x04, 0x17
        /*002a*/ 	.short	(.L_15 - .L_14)
.L_14:
        /*002c*/ 	.word	0x00000000
        /*0030*/ 	.short	0x0001
        /*0032*/ 	.short	0x0008
        /*0034*/ 	.byte	0x00, 0xf4, 0x21, 0x00


	//----- nvinfo : EIATTR_KPARAM_INFO
	.align		4
.L_15:
        /*0038*/ 	.byte	0x04, 0x17
        /*003a*/ 	.short	(.L_17 - .L_16)
.L_16:
        /*003c*/ 	.word	0x00000000
        /*0040*/ 	.short	0x0000
        /*0042*/ 	.short	0x0000
        /*0044*/ 	.byte	0x00, 0xf4, 0x21, 0x00


	//----- nvinfo : EIATTR_SPARSE_MMA_MASK
	.align		4
.L_17:
        /*0048*/ 	.byte	0x03, 0x50
        /*004a*/ 	.short	0x0000


	//----- nvinfo : EIATTR_MAXREG_COUNT
	.align		4
        /*004c*/ 	.byte	0x03, 0x1b
        /*004e*/ 	.short	0x00ff


	//----- nvinfo : EIATTR_EXIT_INSTR_OFFSETS
	.align		4
        /*0050*/ 	.byte	0x04, 0x1c
        /*0052*/ 	.short	(.L_19 - .L_18)


	//   ....[0]....
.L_18:
        /*0054*/ 	.word	0x00000720


	//   ....[1]....
        /*0058*/ 	.word	0x00000770


	//----- nvinfo : EIATTR_REQNTID
	.align		4
.L_19:
        /*005c*/ 	.byte	0x04, 0x10
        /*005e*/ 	.short	(.L_21 - .L_20)
.L_20:
        /*0060*/ 	.word	0x00000080
        /*0064*/ 	.word	0x00000001
        /*0068*/ 	.word	0x00000001


	//----- nvinfo : EIATTR_CBANK_PARAM_SIZE
	.align		4
.L_21:
        /*006c*/ 	.byte	0x03, 0x19
        /*006e*/ 	.short	0x0018


	//----- nvinfo : EIATTR_PARAM_CBANK
	.align		4
        /*0070*/ 	.byte	0x04, 0x0a
        /*0072*/ 	.short	(.L_23 - .L_22)
	.align		4
.L_22:
        /*0074*/ 	.word	index@(.nv.constant0.triton_poi_fused_4)
        /*0078*/ 	.short	0x0210
        /*007a*/ 	.short	0x0018


	//----- nvinfo : EIATTR_SW_WAR
	.align		4
.L_23:
        /*007c*/ 	.byte	0x04, 0x36
        /*007e*/ 	.short	(.L_25 - .L_24)
.L_24:
        /*0080*/ 	.word	0x00000008
.L_25:


//--------------------- .nv.callgraph             --------------------------
	.section	.nv.callgraph,"",@"SHT_CUDA_CALLGRAPH"
	.align	4
	.sectionentsize	8
	.align		4
        /*0000*/ 	.word	0x00000000
	.align		4
        /*0004*/ 	.word	0xffffffff
	.align		4
        /*0008*/ 	.word	0x00000000
	.align		4
        /*000c*/ 	.word	0xfffffffe
	.align		4
        /*0010*/ 	.word	0x00000000
	.align		4
        /*0014*/ 	.word	0xfffffffd
	.align		4
        /*0018*/ 	.word	0x00000000
	.align		4
        /*001c*/ 	.word	0xfffffffc


//--------------------- .text.triton_poi_fused_4  --------------------------
	.section	.text.triton_poi_fused_4,"ax",@progbits
	.sectionflags	@"SHF_BARRIERS=1"
	.align	128
        .global         triton_poi_fused_4
        .type           triton_poi_fused_4,@function
        .size           triton_poi_fused_4,(.L_x_1 - triton_poi_fused_4)
        .other          triton_poi_fused_4,@"STO_CUDA_ENTRY STV_DEFAULT"
triton_poi_fused_4:
.text.triton_poi_fused_4:
[----:B------:R-:W0:Y:S01]  /*0000*/  LDC R1, c[0x0][0x28] ;  /* 0x00000a00ff017b82 */ /* 0x000e220000000800 */
[----:B------:R-:W1:Y:S07]  /*0010*/  S2R R3, SR_TID.X ;  /* 0x0000000000037919 */ /* 0x000e6e0000002100 */
[----:B------:R-:W2:Y:S01]  /*0020*/  LDC.64 R16, c[0x0][0x210] ;  /* 0x00008400ff107b82 */ /* 0x000ea20000000a00 */
[----:B------:R-:W-:Y:S01]  /*0030*/  CS2R R18, SRZ ;  /* 0x0000000000127805 */ /* 0x000fe2000001ff00 */
[----:B------:R-:W-:Y:S01]  /*0040*/  ULDC.64 UR6, c[0x0][0x208] ;  /* 0x0000820000067ab9 */ /* 0x000fe20000000a00 */
[----:B------:R-:W3:Y:S01]  /*0050*/  S2R R6, SR_CTAID.X ;  /* 0x0000000000067919 */ /* 0x000ee20000002500 */
[----:B------:R-:W4:Y:S01]  /*0060*/  S2R R2, SR_CTAID.Y ;  /* 0x0000000000027919 */ /* 0x000f220000002600 */
[----:B-1----:R-:W-:-:S02]  /*0070*/  SHF.R.U32.HI R4, RZ, 0x2, R3 ;  /* 0x00000002ff047819 */ /* 0x002fc40000011603 */
[----:B------:R-:W-:Y:S02]  /*0080*/  LOP3.LUT R0, R3, 0x40, RZ, 0xc0, !PT ;  /* 0x0000004003007812 */ /* 0x000fe400078ec0ff */
[----:B------:R-:W-:Y:S02]  /*0090*/  SGXT.U32 R4, R4, 0x4 ;  /* 0x000000040404781a */ /* 0x000fe40000000000 */
[----:B------:R-:W-:Y:S01]  /*00a0*/  SHF.R.U32.HI R5, RZ, 0x2, R0 ;  /* 0x00000002ff057819 */ /* 0x000fe20000011600 */
[----:B---3--:R-:W-:-:S03]  /*00b0*/  IMAD.SHL.U32 R0, R6, 0x4, RZ ;  /* 0x0000000406007824 */ /* 0x008fc600078e00ff */
[----:B------:R-:W-:Y:S01]  /*00c0*/  LOP3.LUT R5, R4, R5, RZ, 0xfc, !PT ;  /* 0x0000000504057212 */ /* 0x000fe200078efcff */
[----:B----4-:R-:W-:Y:S01]  /*00d0*/  IMAD.SHL.U32 R4, R2, 0x100, RZ ;  /* 0x0000010002047824 */ /* 0x010fe200078e00ff */
[----:B------:R-:W-:-:S04]  /*00e0*/  LOP3.LUT R7, R0, 0x3, R3, 0xf8, !PT ;  /* 0x0000000300077812 */ /* 0x000fc800078ef803 */
[----:B------:R-:W-:Y:S02]  /*00f0*/  LOP3.LUT R6, R4, R5, RZ, 0xfc, !PT ;  /* 0x0000000504067212 */ /* 0x000fe400078efcff */
[----:B------:R-:W-:Y:S02]  /*0100*/  ISETP.GE.AND P0, PT, R7, 0x3, PT ;  /* 0x000000030700780c */ /* 0x000fe40003f06270 */
[----:B------:R-:W-:Y:S01]  /*0110*/  LOP3.LUT R8, R4, 0x20, R5, 0xfe, !PT ;  /* 0x0000002004087812 */ /* 0x000fe200078efe05 */
[----:B------:R-:W-:Y:S01]  /*0120*/  IMAD R9, R6, 0x3, R7 ;  /* 0x0000000306097824 */ /* 0x000fe200078e0207 */
[----:B------:R-:W-:Y:S02]  /*0130*/  LOP3.LUT R10, R4, 0x60, R5, 0xfe, !PT ;  /* 0x00000060040a7812 */ /* 0x000fe400078efe05 */
[----:B------:R-:W-:Y:S01]  /*0140*/  ISETP.LT.AND P2, PT, R8, 0x100, !P0 ;  /* 0x000001000800780c */ /* 0x000fe20004741270 */
[----:B------:R-:W-:Y:S01]  /*0150*/  VIADD R11, R9, 0x60 ;  /* 0x00000060090b7836 */ /* 0x000fe20000000000 */
[----:B------:R-:W-:-:S02]  /*0160*/  LOP3.LUT R8, R4, 0x40, R5, 0xfe, !PT ;  /* 0x0000004004087812 */ /* 0x000fc400078efe05 */
[----:B------:R-:W-:Y:S02]  /*0170*/  LOP3.LUT R12, R4, 0x80, R5, 0xfe, !PT ;  /* 0x00000080040c7812 */ /* 0x000fe400078efe05 */
[----:B------:R-:W-:Y:S02]  /*0180*/  LOP3.LUT R13, R4, 0xa0, R5, 0xfe, !PT ;  /* 0x000000a0040d7812 */ /* 0x000fe400078efe05 */
[----:B------:R-:W-:Y:S02]  /*0190*/  LOP3.LUT R14, R4, 0xc0, R5, 0xfe, !PT ;  /* 0x000000c0040e7812 */ /* 0x000fe400078efe05 */
[----:B------:R-:W-:Y:S01]  /*01a0*/  LOP3.LUT R7, R4, 0xe0, R5, 0xfe, !PT ;  /* 0x000000e004077812 */ /* 0x000fe200078efe05 */
[----:B--2---:R-:W-:Y:S01]  /*01b0*/  IMAD.WIDE R4, R11, 0x4, R16 ;  /* 0x000000040b047825 */ /* 0x004fe200078e0210 */
[----:B------:R-:W-:Y:S02]  /*01c0*/  ISETP.LT.AND P1, PT, R6, 0x100, !P0 ;  /* 0x000001000600780c */ /* 0x000fe40004721270 */
[----:B------:R-:W-:-:S02]  /*01d0*/  ISETP.LT.AND P6, PT, R8, 0x100, !P0 ;  /* 0x000001000800780c */ /* 0x000fc400047c1270 */
[----:B------:R1:W2:Y:S01]  /*01e0*/  @P2 LDG.E.EL R18, desc[UR6][R4.64] ;  /* 0x0000000604122981 */ /* 0x0002a2000c2e1900 */
[----:B------:R-:W-:Y:S02]  /*01f0*/  ISETP.LT.AND P5, PT, R10, 0x100, !P0 ;  /* 0x000001000a00780c */ /* 0x000fe400047a1270 */
[----:B------:R-:W-:Y:S02]  /*0200*/  ISETP.LT.AND P4, PT, R12, 0x100, !P0 ;  /* 0x000001000c00780c */ /* 0x000fe40004781270 */
[----:B------:R-:W-:Y:S02]  /*0210*/  ISETP.LT.AND P3, PT, R13, 0x100, !P0 ;  /* 0x000001000d00780c */ /* 0x000fe40004761270 */
[----:B------:R-:W-:Y:S02]  /*0220*/  ISETP.LT.AND P2, PT, R14, 0x100, !P0 ;  /* 0x000001000e00780c */ /* 0x000fe40004741270 */
[----:B------:R-:W-:Y:S01]  /*0230*/  ISETP.LT.AND P0, PT, R7, 0x100, !P0 ;  /* 0x000001000700780c */ /* 0x000fe20004701270 */
[----:B------:R-:W-:-:S02]  /*0240*/  VIADD R7, R9, 0x180 ;  /* 0x0000018009077836 */ /* 0x000fc40000000000 */
[C---:B------:R-:W-:Y:S02]  /*0250*/  VIADD R15, R9.reuse, 0xc0 ;  /* 0x000000c0090f7836 */ /* 0x040fe40000000000 */
[C---:B------:R-:W-:Y:S02]  /*0260*/  VIADD R13, R9.reuse, 0x120 ;  /* 0x00000120090d7836 */ /* 0x040fe40000000000 */
[C---:B------:R-:W-:Y:S02]  /*0270*/  VIADD R11, R9.reuse, 0x1e0 ;  /* 0x000001e0090b7836 */ /* 0x040fe40000000000 */
[C---:B------:R-:W-:Y:S02]  /*0280*/  VIADD R21, R9.reuse, 0x240 ;  /* 0x0000024009157836 */ /* 0x040fe40000000000 */
[C---:B------:R-:W-:Y:S02]  /*0290*/  VIADD R23, R9.reuse, 0x2a0 ;  /* 0x000002a009177836 */ /* 0x040fe40000000000 */
[----:B-1----:R-:W-:Y:S01]  /*02a0*/  IMAD.WIDE R4, R9, 0x4, R16 ;  /* 0x0000000409047825 */ /* 0x002fe200078e0210 */
[----:B------:R-:W-:-:S03]  /*02b0*/  CS2R R24, SRZ ;  /* 0x0000000000187805 */ /* 0x000fc6000001ff00 */
[----:B------:R-:W-:-:S03]  /*02c0*/  IMAD.WIDE R8, R7, 0x4, R16 ;  /* 0x0000000407087825 */ /* 0x000fc600078e0210 */
[----:B------:R-:W3:Y:S01]  /*02d0*/  @P1 LDG.E.EL R24, desc[UR6][R4.64] ;  /* 0x0000000604181981 */ /* 0x000ee2000c2e1900 */
[----:B------:R-:W-:-:S04]  /*02e0*/  IMAD.WIDE R14, R15, 0x4, R16 ;  /* 0x000000040f0e7825 */ /* 0x000fc800078e0210 */
[--C-:B------:R-:W-:Y:S01]  /*02f0*/  IMAD.WIDE R12, R13, 0x4, R16.reuse ;  /* 0x000000040d0c7825 */ /* 0x100fe200078e0210 */
[----:B------:R-:W4:Y:S03]  /*0300*/  @P6 LDG.E.EL R19, desc[UR6][R14.64] ;  /* 0x000000060e136981 */ /* 0x000f26000c2e1900 */
[----:B------:R-:W-:-:S04]  /*0310*/  IMAD.WIDE R10, R11, 0x4, R16 ;  /* 0x000000040b0a7825 */ /* 0x000fc800078e0210 */
[----:B------:R-:W-:Y:S01]  /*0320*/  IMAD.WIDE R6, R21, 0x4, R16 ;  /* 0x0000000415067825 */ /* 0x000fe200078e0210 */
[----:B------:R-:W-:-:S03]  /*0330*/  CS2R R20, SRZ ;  /* 0x0000000000147805 */ /* 0x000fc6000001ff00 */
[----:B------:R-:W-:Y:S01]  /*0340*/  IMAD.WIDE R16, R23, 0x4, R16 ;  /* 0x0000000417107825 */ /* 0x000fe200078e0210 */
[----:B------:R-:W-:Y:S02]  /*0350*/  CS2R R22, SRZ ;  /* 0x0000000000167805 */ /* 0x000fe4000001ff00 */
[----:B------:R1:W5:Y:S04]  /*0360*/  @P5 LDG.E.EL R20, desc[UR6][R12.64] ;  /* 0x000000060c145981 */ /* 0x000368000c2e1900 */
[----:B------:R1:W5:Y:S04]  /*0370*/  @P4 LDG.E.EL R22, desc[UR6][R8.64] ;  /* 0x0000000608164981 */ /* 0x000368000c2e1900 */
[----:B------:R1:W5:Y:S04]  /*0380*/  @P3 LDG.E.EL R21, desc[UR6][R10.64] ;  /* 0x000000060a153981 */ /* 0x000368000c2e1900 */
[----:B------:R-:W5:Y:S04]  /*0390*/  @P2 LDG.E.EL R23, desc[UR6][R6.64] ;  /* 0x0000000606172981 */ /* 0x000f68000c2e1900 */
[----:B------:R-:W5:Y:S01]  /*03a0*/  @P0 LDG.E.EL R25, desc[UR6][R16.64] ;  /* 0x0000000610190981 */ /* 0x000f62000c2e1900 */
[----:B------:R-:W1:Y:S01]  /*03b0*/  S2R R26, SR_TID.X ;  /* 0x00000000001a7919 */ /* 0x000e620000002100 */
[----:B------:R-:W1:Y:S01]  /*03c0*/  S2UR UR5, SR_CgaCtaId ;  /* 0x00000000000579c3 */ /* 0x000e620000008800 */
[----:B------:R-:W-:Y:S01]  /*03d0*/  UMOV UR4, 0x400 ;  /* 0x0000040000047882 */ /* 0x000fe20000000000 */
[----:B-1----:R-:W-:-:S02]  /*03e0*/  SHF.R.U32.HI R13, RZ, 0x2, R26 ;  /* 0x00000002ff0d7819 */ /* 0x002fc4000001161a */
[C---:B------:R-:W-:Y:S01]  /*03f0*/  LOP3.LUT R12, R26.reuse, 0x40, RZ, 0xc0, !PT ;  /* 0x000000401a0c7812 */ /* 0x040fe200078ec0ff */
[----:B0-----:R-:W-:Y:S01]  /*0400*/  IMAD.SHL.U32 R8, R26, 0x100, RZ ;  /* 0x000001001a087824 */ /* 0x001fe200078e00ff */
[----:B------:R-:W-:Y:S02]  /*0410*/  SGXT.U32 R9, R13, 0x4 ;  /* 0x000000040d09781a */ /* 0x000fe40000000000 */
[----:B------:R-:W-:Y:S02]  /*0420*/  SHF.R.U32.HI R12, RZ, 0x2, R12 ;  /* 0x00000002ff0c7819 */ /* 0x000fe4000001160c */
[----:B------:R-:W-:Y:S02]  /*0430*/  LOP3.LUT R8, R8, 0x300, RZ, 0xc0, !PT ;  /* 0x0000030008087812 */ /* 0x000fe400078ec0ff */
[----:B------:R-:W-:Y:S01]  /*0440*/  LOP3.LUT R9, R9, R12, RZ, 0xfc, !PT ;  /* 0x0000000c09097212 */ /* 0x000fe200078efcff */
[----:B------:R-:W-:-:S03]  /*0450*/  UPRMT UR4, UR5, 0x654, UR4 ;  /* 0x0000065405047896 */ /* 0x000fc60008000004 */
[----:B------:R-:W-:-:S04]  /*0460*/  LOP3.LUT R5, R9, R8, RZ, 0xfc, !PT ;  /* 0x0000000809057212 */ /* 0x000fc800078efcff */
[----:B------:R-:W-:-:S04]  /*0470*/  LEA.HI R5, R8, R5, RZ, 0x1a ;  /* 0x0000000508057211 */ /* 0x000fc800078fd0ff */
[----:B------:R-:W-:Y:S01]  /*0480*/  LEA R12, R5, UR4, 0x2 ;  /* 0x00000004050c7c11 */ /* 0x000fe2000f8e10ff */
[----:B------:R-:W-:Y:S01]  /*0490*/  IMAD.SHL.U32 R10, R26, 0x4, RZ ;  /* 0x000000041a0a7824 */ /* 0x000fe200078e00ff */
[----:B------:R-:W-:-:S04]  /*04a0*/  SHF.R.U32.HI R4, RZ, 0x4, R26 ;  /* 0x00000004ff047819 */ /* 0x000fc8000001161a */
[----:B------:R-:W-:Y:S02]  /*04b0*/  LOP3.LUT R10, R10, 0x1fc, RZ, 0xc0, !PT ;  /* 0x000001fc0a0a7812 */ /* 0x000fe400078ec0ff */
[----:B------:R-:W-:-:S05]  /*04c0*/  LOP3.LUT R5, R4, 0x4, RZ, 0xc0, !PT ;  /* 0x0000000404057812 */ /* 0x000fca00078ec0ff */
[----:B------:R-:W-:Y:S02]  /*04d0*/  IMAD.IADD R5, R10, 0x1, R5 ;  /* 0x000000010a057824 */ /* 0x000fe400078e0205 */
[----:B------:R-:W-:-:S03]  /*04e0*/  IMAD.SHL.U32 R4, R3, 0x4, RZ ;  /* 0x0000000403047824 */ /* 0x000fc600078e00ff */
[----:B------:R-:W-:Y:S02]  /*04f0*/  LEA R5, R5, UR4, 0x2 ;  /* 0x0000000405057c11 */ /* 0x000fe4000f8e10ff */
[----:B------:R-:W-:-:S04]  /*0500*/  LOP3.LUT R9, R4, 0xfc, RZ, 0xc0, !PT ;  /* 0x000000fc04097812 */ /* 0x000fc800078ec0ff */
[----:B------:R-:W-:Y:S02]  /*0510*/  PRMT R2, R9, 0x6540, R2 ;  /* 0x0000654009027816 */ /* 0x000fe40000000002 */
[----:B------:R-:W0:Y:S02]  /*0520*/  LDC.64 R8, c[0x0][0x218] ;  /* 0x00008600ff087b82 */ /* 0x000e240000000a00 */
[----:B------:R-:W-:Y:S02]  /*0530*/  SHF.R.S32.HI R11, RZ, 0x1f, R2 ;  /* 0x0000001fff0b7819 */ /* 0x000fe40000011402 */
[----:B------:R-:W-:Y:S02]  /*0540*/  SHF.R.U32.HI R3, RZ, 0x6, R3 ;  /* 0x00000006ff037819 */ /* 0x000fe40000011603 */
[----:B------:R-:W-:Y:S02]  /*0550*/  LEA.HI R11, R11, R2, RZ, 0x4 ;  /* 0x000000020b0b7211 */ /* 0x000fe400078f20ff */
[----:B------:R-:W-:-:S02]  /*0560*/  SGXT.U32 R3, R3, 0x1 ;  /* 0x000000010303781a */ /* 0x000fc40000000000 */
[----:B------:R-:W-:Y:S02]  /*0570*/  LOP3.LUT R13, R11, 0xfffffff0, RZ, 0xc0, !PT ;  /* 0xfffffff00b0d7812 */ /* 0x000fe400078ec0ff */
[----:B------:R-:W-:Y:S02]  /*0580*/  LOP3.LUT R3, R0, R3, RZ, 0xfc, !PT ;  /* 0x0000000300037212 */ /* 0x000fe400078efcff */
[----:B------:R-:W-:Y:S02]  /*0590*/  SHF.R.S32.HI R11, RZ, 0x4, R11 ;  /* 0x00000004ff0b7819 */ /* 0x000fe4000001140b */
[----:B------:R-:W-:Y:S02]  /*05a0*/  ISETP.GE.AND P0, PT, R2, 0x100, PT ;  /* 0x000001000200780c */ /* 0x000fe40003f06270 */
[C---:B------:R-:W-:Y:S02]  /*05b0*/  LOP3.LUT R0, R3.reuse, 0x2, RZ, 0xfc, !PT ;  /* 0x0000000203007812 */ /* 0x040fe400078efcff */
[----:B------:R-:W-:-:S02]  /*05c0*/  ISETP.LT.AND P1, PT, R3, 0x3, !P0 ;  /* 0x000000030300780c */ /* 0x000fc40004721270 */
[----:B------:R-:W-:Y:S01]  /*05d0*/  ISETP.LT.AND P0, PT, R0, 0x3, !P0 ;  /* 0x000000030000780c */ /* 0x000fe20004701270 */
[----:B--2---:R-:W-:Y:S04]  /*05e0*/  STS [R12+0x80], R18 ;  /* 0x000080120c007388 */ /* 0x004fe80000000800 */
[----:B---3--:R-:W-:Y:S04]  /*05f0*/  STS [R12], R24 ;  /* 0x000000180c007388 */ /* 0x008fe80000000800 */
[----:B----4-:R-:W-:Y:S04]  /*0600*/  STS [R12+0x100], R19 ;  /* 0x000100130c007388 */ /* 0x010fe80000000800 */
[----:B-----5:R-:W-:Y:S04]  /*0610*/  STS [R12+0x180], R20 ;  /* 0x000180140c007388 */ /* 0x020fe80000000800 */
[----:B------:R-:W-:Y:S04]  /*0620*/  STS [R12+0x200], R22 ;  /* 0x000200160c007388 */ /* 0x000fe80000000800 */
[----:B------:R-:W-:Y:S04]  /*0630*/  STS [R12+0x280], R21 ;  /* 0x000280150c007388 */ /* 0x000fe80000000800 */
[----:B------:R-:W-:Y:S04]  /*0640*/  STS [R12+0x300], R23 ;  /* 0x000300170c007388 */ /* 0x000fe80000000800 */
[----:B------:R1:W-:Y:S01]  /*0650*/  STS [R12+0x380], R25 ;  /* 0x000380190c007388 */ /* 0x0003e20000000800 */
[----:B------:R-:W-:Y:S06]  /*0660*/  BAR.SYNC.DEFER_BLOCKING 0x0 ;  /* 0x0000000000007b1d */ /* 0x000fec0000010000 */
[----:B------:R-:W2:Y:S01]  /*0670*/  LDS.128 R4, [R5] ;  /* 0x0000000005047984 */ /* 0x000ea20000000c00 */
[----:B-1----:R-:W-:Y:S01]  /*0680*/  IMAD.IADD R12, R2, 0x1, -R13 ;  /* 0x00000001020c7824 */ /* 0x002fe200078e0a0d */
[----:B------:R-:W-:-:S03]  /*0690*/  LOP3.LUT R13, R10, 0x200, RZ, 0xfc, !PT ;  /* 0x000002000a0d7812 */ /* 0x000fc600078efcff */
[----:B------:R-:W-:Y:S01]  /*06a0*/  IMAD R11, R11, 0x30, R12 ;  /* 0x000000300b0b7824 */ /* 0x000fe200078e020c */
[----:B------:R-:W-:-:S03]  /*06b0*/  SHF.R.U32.HI R13, RZ, 0x6, R13 ;  /* 0x00000006ff0d7819 */ /* 0x000fc6000001160d */
[----:B------:R-:W-:Y:S01]  /*06c0*/  IMAD R3, R3, 0x10, R11 ;  /* 0x0000001003037824 */ /* 0x000fe200078e020b */
[----:B------:R-:W-:-:S03]  /*06d0*/  LOP3.LUT R13, R13, 0xc, RZ, 0xc0, !PT ;  /* 0x0000000c0d0d7812 */ /* 0x000fc600078ec0ff */
[----:B0-----:R-:W-:-:S04]  /*06e0*/  IMAD.WIDE R2, R3, 0x4, R8 ;  /* 0x0000000403027825 */ /* 0x001fc800078e0208 */
[----:B------:R-:W-:-:S05]  /*06f0*/  IMAD.IADD R13, R10, 0x1, R13 ;  /* 0x000000010a0d7824 */ /* 0x000fca00078e020d */
[----:B------:R-:W-:Y:S01]  /*0700*/  LEA R13, R13, UR4, 0x2 ;  /* 0x000000040d0d7c11 */ /* 0x000fe2000f8e10ff */
[----:B--2---:R0:W-:Y:S02]  /*0710*/  @P1 STG.E.128 desc[UR6][R2.64], R4 ;  /* 0x0000000402001986 */ /* 0x0041e4000c101d06 */
[----:B0-----:R-:W-:Y:S05]  /*0720*/  @!P0 EXIT ;  /* 0x000000000000894d */ /* 0x001fea0003800000 */
[----:B------:R-:W0:Y:S01]  /*0730*/  LDS.128 R12, [R13+0x800] ;  /* 0x000800000d0c7984 */ /* 0x000e220000000c00 */
[----:B------:R-:W-:-:S04]  /*0740*/  IMAD R11, R0, 0x10, R11 ;  /* 0x00000010000b7824 */ /* 0x000fc800078e020b */
[----:B------:R-:W-:-:S05]  /*0750*/  IMAD.WIDE R8, R11, 0x4, R8 ;  /* 0x000000040b087825 */ /* 0x000fca00078e0208 */
[----:B0-----:R-:W-:Y:S01]  /*0760*/  STG.E.128 desc[UR6][R8.64], R12 ;  /* 0x0000000c08007986 */ /* 0x001fe2000c101d06 */
[----:B------:R-:W-:Y:S05]  /*0770*/  EXIT ;  /* 0x000000000000794d */ /* 0x000fea0003800000 */
.L_x_0:
[----:B------:R-:W-:-:S00]  /*0780*/  BRA `(.L_x_0) ;  /* 0xfffffffc00fc7947 */ /* 0x000fc0000383ffff */
[----:B------:R-:W-:-:S00]  /*0790*/  NOP ;  /* 0x0000000000007918 */ /* 0x000fc00000000000 */
        /* <DEDUP_REMOVED lines=14> */
.L_x_1:


//--------------------- .nv.shared.triton_poi_fused_4 --------------------------
	.section	.nv.shared.triton_poi_fused_4,"aw",@nobits
	.sectionflags	@""
	.align	16
	.zero		1024


//--------------------- .nv.constant0.triton_poi_fused_4 --------------------------
	.section	.nv.constant0.triton_poi_fused_4,"a",@progbits
	.sectionflags	@""
	.align	4
.nv.constant0.triton_poi_fused_4:
	.zero		552
